	.headerflags	@"EF_CUDA_TEXMODE_UNIFIED EF_CUDA_64BIT_ADDRESS EF_CUDA_ACCELERATORS EF_CUDA_SM90 EF_CUDA_VIRTUAL_SM(EF_CUDA_SM90)"
	.elftype	@"ET_EXEC"


//--------------------- .nv.info                  --------------------------
	.section	.nv.info,"",@"SHT_CUDA_INFO"
	.align	4


	//----- nvinfo : EIATTR_REGCOUNT
	.align		4
        /*0000*/ 	.byte	0x04, 0x2f
        /*0002*/ 	.short	(.L_1 - .L_0)
	.align		4
.L_0:
        /*0004*/ 	.word	index@(triton_poi_fused_convolution_relu_22)
        /*0008*/ 	.word	0x0000000e


	//----- nvinfo : EIATTR_MIN_STACK_SIZE
	.align		4
.L_1:
        /*000c*/ 	.byte	0x04, 0x12
        /*000e*/ 	.short	(.L_3 - .L_2)
	.align		4
.L_2:
        /*0010*/ 	.word	index@(triton_poi_fused_convolution_relu_22)
        /*0014*/ 	.word	0x00000000


	//----- nvinfo : EIATTR_FRAME_SIZE
	.align		4
.L_3:
        /*0018*/ 	.byte	0x04, 0x11
        /*001a*/ 	.short	(.L_5 - .L_4)
	.align		4
.L_4:
        /*001c*/ 	.word	index@(triton_poi_fused_convolution_relu_22)
        /*0020*/ 	.word	0x00000000


	//----- nvinfo : EIATTR_MIN_STACK_SIZE
	.align		4
.L_5:
        /*0024*/ 	.byte	0x04, 0x12
        /*0026*/ 	.short	(.L_7 - .L_6)
	.align		4
.L_6:
        /*0028*/ 	.word	index@(triton_poi_fused_convolution_relu_22)
        /*002c*/ 	.word	0x00000000
.L_7:


//--------------------- .nv.info.triton_poi_fused_convolution_relu_22 --------------------------
	.section	.nv.info.triton_poi_fused_convolution_relu_22,"",@"SHT_CUDA_INFO"
	.sectionflags	@""
	.align	4


	//----- nvinfo : EIATTR_CUDA_API_VERSION
	.align		4
        /*0000*/ 	.byte	0x04, 0x37
        /*0002*/ 	.short	(.L_9 - .L_8)
.L_8:
        /*0004*/ 	.word	0x0000007c


	//----- nvinfo : EIATTR_KPARAM_INFO
	.align		4
.L_9:
        /*0008*/ 	.byte	0x04, 0x17
        /*000a*/ 	.short	(.L_11 - .L_10)
.L_10:
        /*000c*/ 	.word	0x00000000
        /*0010*/ 	.short	0x0002
        /*0012*/ 	.short	0x0010
        /*0014*/ 	.byte	0x00, 0xf0, 0x11, 0x00


	//----- nvinfo : EIATTR_KPARAM_INFO
	.align		4
.L_11:
        /*0018*/ 	.byte	0x04, 0x17
        /*001a*/ 	.short	(.L_13 - .L_12)
.L_12:
        /*001c*/ 	.word	0x00000000
        /*0020*/ 	.short	0x0001
        /*0022*/ 	.short	0x0008
        /*0024*/ 	.byte	0x00, 0xf4, 0x21, 0x00


	//----- nvinfo : EIATTR_KPARAM_INFO
	.align		4
.L_13:
        /*0028*/ 	.byte	0x04, 0x17
        /*002a*/ 	.short	(.L_15 - .L_14)
.L_14:
        /*002c*/ 	.word	0x00000000
        /*0030*/ 	.short	0x0000
        /*0032*/ 	.short	0x0000
        /*0034*/ 	.byte	0x00, 0xf4, 0x21, 0x00


	//----- nvinfo : EIATTR_SPARSE_MMA_MASK
	.align		4
.L_15:
        /*0038*/ 	.byte	0x03, 0x50
        /*003a*/ 	.short	0x0000


	//----- nvinfo : EIATTR_MAXREG_COUNT
	.align		4
        /*003c*/ 	.byte	0x03, 0x1b
        /*003e*/ 	.short	0x00ff


	//----- nvinfo : EIATTR_EXIT_INSTR_OFFSETS
	.align		4
        /*0040*/ 	.byte	0x04, 0x1c
        /*0042*/ 	.short	(.L_17 - .L_16)


	//   ....[0]....
.L_16:
        /*0044*/ 	.word	0x000001f0


	//----- nvinfo : EIATTR_REQNTID
	.align		4
.L_17:
        /*0048*/ 	.byte	0x04, 0x10
        /*004a*/ 	.short	(.L_19 - .L_18)
.L_18:
        /*004c*/ 	.word	0x00000080
        /*0050*/ 	.word	0x00000001
        /*0054*/ 	.word	0x00000001


	//----- nvinfo : EIATTR_CBANK_PARAM_SIZE
	.align		4
.L_19:
        /*0058*/ 	.byte	0x03, 0x19
        /*005a*/ 	.short	0x0014


	//----- nvinfo : EIATTR_PARAM_CBANK
	.align		4
        /*005c*/ 	.byte	0x04, 0x0a
        /*005e*/ 	.short	(.L_21 - .L_20)
	.align		4
.L_20:
        /*0060*/ 	.word	index@(.nv.constant0.triton_poi_fused_convolution_relu_22)
        /*0064*/ 	.short	0x0210
        /*0066*/ 	.short	0x0014


	//----- nvinfo : EIATTR_SW_WAR
	.align		4
.L_21:
        /*0068*/ 	.byte	0x04, 0x36
        /*006a*/ 	.short	(.L_23 - .L_22)
.L_22:
        /*006c*/ 	.word	0x00000008
.L_23:


//--------------------- .nv.callgraph             --------------------------
	.section	.nv.callgraph,"",@"SHT_CUDA_CALLGRAPH"
	.align	4
	.sectionentsize	8
	.align		4
        /*0000*/ 	.word	0x00000000
	.align		4
        /*0004*/ 	.word	0xffffffff
	.align		4
        /*0008*/ 	.word	0x00000000
	.align		4
        /*000c*/ 	.word	0xfffffffe
	.align		4
        /*0010*/ 	.word	0x00000000
	.align		4
        /*0014*/ 	.word	0xfffffffd
	.align		4
        /*0018*/ 	.word	0x00000000
	.align		4
        /*001c*/ 	.word	0xfffffffc


//--------------------- .text.triton_poi_fused_convolution_relu_22 --------------------------
	.section	.text.triton_poi_fused_convolution_relu_22,"ax",@progbits
	.align	128
        .global         triton_poi_fused_convolution_relu_22
        .type           triton_poi_fused_convolution_relu_22,@function
        .size           triton_poi_fused_convolution_relu_22,(.L_x_1 - triton_poi_fused_convolution_relu_22)
        .other          triton_poi_fused_convolution_relu_22,@"STO_CUDA_ENTRY STV_DEFAULT"
triton_poi_fused_convolution_relu_22:
.text.triton_poi_fused_convolution_relu_22:
[----:B------:R-:W-:Y:S01]  /*0000*/  LDC R1, c[0x0][0x28] ;  /* 0x00000a00ff017b82 */ /* 0x000fe20000000800 */
[----:B------:R-:W1:Y:S07]  /*0010*/  S2R R0, SR_TID.X ;  /* 0x0000000000007919 */ /* 0x000e6e0000002100 */
[----:B------:R-:W2:Y:S01]  /*0020*/  LDC.64 R8, c[0x0][0x218] ;  /* 0x00008600ff087b82 */ /* 0x000ea20000000a00 */
[----:B------:R-:W-:Y:S01]  /*0030*/  ULDC.64 UR4, c[0x0][0x208] ;  /* 0x0000820000047ab9 */ /* 0x000fe20000000a00 */
[----:B------:R-:W3:Y:S06]  /*0040*/  S2R R5, SR_CTAID.X ;  /* 0x0000000000057919 */ /* 0x000eec0000002500 */
[----:B------:R-:W4:Y:S01]  /*0050*/  LDC.64 R2, c[0x0][0x210] ;  /* 0x00008400ff027b82 */ /* 0x000f220000000a00 */
[----:B-1----:R-:W-:Y:S01]  /*0060*/  IMAD.SHL.U32 R0, R0, 0x4, RZ ;  /* 0x0000000400007824 */ /* 0x002fe200078e00ff */
[----:B---3--:R-:W-:-:S04]  /*0070*/  SHF.R.S32.HI R4, RZ, 0x16, R5 ;  /* 0x00000016ff047819 */ /* 0x008fc80000011405 */
[----:B------:R-:W-:-:S05]  /*0080*/  LOP3.LUT R0, R0, 0x1fc, RZ, 0xc0, !PT ;  /* 0x000001fc00007812 */ /* 0x000fca00078ec0ff */
[----:B------:R-:W-:Y:S01]  /*0090*/  IMAD R5, R5, 0x200, R0 ;  /* 0x0000020005057824 */ /* 0x000fe200078e0200 */
[----:B------:R-:W-:-:S03]  /*00a0*/  SGXT R0, R4, 0x1 ;  /* 0x000000010400781a */ /* 0x000fc60000000200 */
[----:B----4-:R-:W-:Y:S01]  /*00b0*/  IMAD.WIDE R2, R5, 0x4, R2 ;  /* 0x0000000405027825 */ /* 0x010fe200078e0202 */
[----:B------:R-:W-:-:S04]  /*00c0*/  LEA.HI R0, R0, R5, RZ, 0x4 ;  /* 0x0000000500007211 */ /* 0x000fc800078f20ff */
[----:B------:R-:W-:-:S05]  /*00d0*/  LOP3.LUT R0, R0, 0xfffffff0, RZ, 0xc0, !PT ;  /* 0xfffffff000007812 */ /* 0x000fca00078ec0ff */
[----:B------:R-:W-:-:S04]  /*00e0*/  IMAD.IADD R7, R5, 0x1, -R0 ;  /* 0x0000000105077824 */ /* 0x000fc800078e0a00 */
[----:B--2---:R-:W-:Y:S02]  /*00f0*/  IMAD.WIDE R8, R7, 0x4, R8 ;  /* 0x0000000407087825 */ /* 0x004fe400078e0208 */
[----:B------:R-:W2:Y:S04]  /*0100*/  LDG.E.128 R4, desc[UR4][R2.64] ;  /* 0x0000000402047981 */ /* 0x000ea8000c1e1d00 */
[----:B------:R-:W2:Y:S02]  /*0110*/  LDG.E.EL.128 R8, desc[UR4][R8.64] ;  /* 0x0000000408087981 */ /* 0x000ea4000c2e1d00 */
[C---:B--2---:R-:W-:Y:S01]  /*0120*/  FSETP.GEU.AND P3, PT, R4.reuse, -R8, PT ;  /* 0x800000080400720b */ /* 0x044fe20003f6e000 */
[----:B------:R-:W-:Y:S01]  /*0130*/  FADD R4, R4, R8 ;  /* 0x0000000804047221 */ /* 0x000fe20000000000 */
[C---:B------:R-:W-:Y:S01]  /*0140*/  FSETP.GEU.AND P2, PT, R5.reuse, -R9, PT ;  /* 0x800000090500720b */ /* 0x040fe20003f4e000 */
[----:B------:R-:W-:Y:S01]  /*0150*/  FADD R5, R5, R9 ;  /* 0x0000000905057221 */ /* 0x000fe20000000000 */
[C---:B------:R-:W-:Y:S01]  /*0160*/  FSETP.GEU.AND P1, PT, R6.reuse, -R10, PT ;  /* 0x8000000a0600720b */ /* 0x040fe20003f2e000 */
[----:B------:R-:W-:Y:S01]  /*0170*/  FADD R6, R6, R10 ;  /* 0x0000000a06067221 */ /* 0x000fe20000000000 */
[C---:B------:R-:W-:Y:S01]  /*0180*/  FADD R0, R7.reuse, R11 ;  /* 0x0000000b07007221 */ /* 0x040fe20000000000 */
[----:B------:R-:W-:-:S02]  /*0190*/  FSETP.GEU.AND P0, PT, R7, -R11, PT ;  /* 0x8000000b0700720b */ /* 0x000fc40003f0e000 */
[----:B------:R-:W-:Y:S02]  /*01a0*/  SEL R4, R4, RZ, P3 ;  /* 0x000000ff04047207 */ /* 0x000fe40001800000 */
[----:B------:R-:W-:Y:S02]  /*01b0*/  SEL R5, R5, RZ, P2 ;  /* 0x000000ff05057207 */ /* 0x000fe40001000000 */
[----:B------:R-:W-:Y:S02]  /*01c0*/  SEL R6, R6, RZ, P1 ;  /* 0x000000ff06067207 */ /* 0x000fe40000800000 */
[----:B------:R-:W-:-:S05]  /*01d0*/  SEL R7, R0, RZ, P0 ;  /* 0x000000ff00077207 */ /* 0x000fca0000000000 */
[----:B------:R-:W-:Y:S01]  /*01e0*/  STG.E.128 desc[UR4][R2.64], R4 ;  /* 0x0000000402007986 */ /* 0x000fe2000c101d04 */
[----:B------:R-:W-:Y:S05]  /*01f0*/  EXIT ;  /* 0x000000000000794d */ /* 0x000fea0003800000 */
.L_x_0:
[----:B------:R-:W-:-:S00]  /*0200*/  BRA `(.L_x_0) ;  /* 0xfffffffc00fc7947 */ /* 0x000fc0000383ffff */
[----:B------:R-:W-:-:S00]  /*0210*/  NOP ;  /* 0x0000000000007918 */ /* 0x000fc00000000000 */
        /* <DEDUP_REMOVED lines=14> */
.L_x_1:


//--------------------- .nv.constant0.triton_poi_fused_convolution_relu_22 --------------------------
	.section	.nv.constant0.triton_poi_fused_convolution_relu_22,"a",@progbits
	.sectionflags	@""
	.align	4
.nv.constant0.triton_poi_fused_convolution_relu_22:
	.zero		548
